//
// Generated by NVIDIA NVVM Compiler
//
// Compiler Build ID: CL-36424714
// Cuda compilation tools, release 13.0, V13.0.88
// Based on NVVM 20.0.0
//

.version 9.0
.target sm_100
.address_size 64

	// .globl	_Z6kerneliPiS_S_

.visible .entry _Z6kerneliPiS_S_(
	.param .u32 _Z6kerneliPiS_S__param_0,
	.param .u64 .ptr .align 1 _Z6kerneliPiS_S__param_1,
	.param .u64 .ptr .align 1 _Z6kerneliPiS_S__param_2,
	.param .u64 .ptr .align 1 _Z6kerneliPiS_S__param_3
)
{
	.reg .pred 	%p<2>;
	.reg .b32 	%r<9>;
	.reg .b64 	%rd<11>;

	ld.param.u32 	%r2, [_Z6kerneliPiS_S__param_0];
	ld.param.u64 	%rd1, [_Z6kerneliPiS_S__param_1];
	ld.param.u64 	%rd2, [_Z6kerneliPiS_S__param_2];
	ld.param.u64 	%rd3, [_Z6kerneliPiS_S__param_3];
	mov.u32 	%r3, %ctaid.x;
	mov.u32 	%r4, %ntid.x;
	mov.u32 	%r5, %tid.x;
	mad.lo.s32 	%r1, %r3, %r4, %r5;
	setp.ge.s32 	%p1, %r1, %r2;
	@%p1 bra 	$L__BB0_2;
	cvta.to.global.u64 	%rd4, %rd1;
	cvta.to.global.u64 	%rd5, %rd2;
	cvta.to.global.u64 	%rd6, %rd3;
	mul.wide.s32 	%rd7, %r1, 4;
	add.s64 	%rd8, %rd4, %rd7;
	ld.global.u32 	%r6, [%rd8];
	add.s64 	%rd9, %rd5, %rd7;
	ld.global.u32 	%r7, [%rd9];
	mul.lo.s32 	%r8, %r7, %r6;
	add.s64 	%rd10, %rd6, %rd7;
	st.global.u32 	[%rd10], %r8;
$L__BB0_2:
	ret;

}


// ===== COMPILED SASS (sm_100) =====

	.target	sm_100

	.elftype	@"ET_EXEC"


//--------------------- .note.nv.tkinfo           --------------------------
	.section	.note.nv.tkinfo,"",@"SHT_NOTE"
	.sectionflags	@"SHF_NOTE_NV_TKINFO"
	.tkinfo
        /*0018*/ 	.word	0x00000002
        /*0030*/ 	.string	""
        /*0030*/ 	.string	"ptxas"
        /*0030*/ 	.string	"Cuda compilation tools, release 13.0, V13.0.88"
        /*0030*/ 	.string	"Build cuda_13.0.r13.0/compiler.36424714_0"
        /*0030*/ 	.string	"-arch sm_100 -m 64 "



//--------------------- .note.nv.cuinfo           --------------------------
	.section	.note.nv.cuinfo,"",@"SHT_NOTE"
	.sectionflags	@"SHF_NOTE_NV_CUINFO"
        /*0018*/ 	.short	0x0002
        /*001a*/ 	.short	0x0064
        /*001c*/ 	.short	0x0082
	.zero		2


//--------------------- .nv.info                  --------------------------
	.section	.nv.info,"",@"SHT_CUDA_INFO"
	.align	4


	//----- nvinfo : EIATTR_REGCOUNT
	.align		4
        /*0000*/ 	.byte	0x04, 0x2f
        /*0002*/ 	.short	(.L_1 - .L_0)
	.align		4
.L_0:
        /*0004*/ 	.word	index@(_Z6kerneliPiS_S_)
        /*0008*/ 	.word	0x0000000c


	//----- nvinfo : EIATTR_FRAME_SIZE
	.align		4
.L_1:
        /*000c*/ 	.byte	0x04, 0x11
        /*000e*/ 	.short	(.L_3 - .L_2)
	.align		4
.L_2:
        /*0010*/ 	.word	index@(_Z6kerneliPiS_S_)
        /*0014*/ 	.word	0x00000000


	//----- nvinfo : EIATTR_MIN_STACK_SIZE
	.align		4
.L_3:
        /*0018*/ 	.byte	0x04, 0x12
        /*001a*/ 	.short	(.L_5 - .L_4)
	.align		4
.L_4:
        /*001c*/ 	.word	index@(_Z6kerneliPiS_S_)
        /*0020*/ 	.word	0x00000000
.L_5:


//--------------------- .nv.compat                --------------------------
	.section	.nv.compat,"",@"SHT_CUDA_COMPAT_INFO"
	.align	4
        /*0000*/ 	.byte	0x02, 0x09, 0x00, 0x00, 0x02, 0x02, 0x01, 0x00, 0x02, 0x05, 0x05, 0x00, 0x03, 0x07, 0x01, 0x01
        /*0010*/ 	.byte	0x02, 0x03, 0x00, 0x00, 0x02, 0x06, 0x01, 0x00, 0x04, 0x0b, 0x08, 0x00, 0x09, 0x00, 0x00, 0x00
        /*0020*/ 	.byte	0x00, 0x00, 0x00, 0x00


//--------------------- .nv.info._Z6kerneliPiS_S_ --------------------------
	.section	.nv.info._Z6kerneliPiS_S_,"",@"SHT_CUDA_INFO"
	.sectionflags	@""
	.align	4


	//----- nvinfo : EIATTR_CUDA_API_VERSION
	.align		4
        /*0000*/ 	.byte	0x04, 0x37
        /*0002*/ 	.short	(.L_7 - .L_6)
.L_6:
        /*0004*/ 	.word	0x00000082


	//----- nvinfo : EIATTR_KPARAM_INFO
	.align		4
.L_7:
        /*0008*/ 	.byte	0x04, 0x17
        /*000a*/ 	.short	(.L_9 - .L_8)
.L_8:
        /*000c*/ 	.word	0x00000000
        /*0010*/ 	.short	0x0003
        /*0012*/ 	.short	0x0018
        /*0014*/ 	.byte	0x00, 0xf5, 0x21, 0x00


	//----- nvinfo : EIATTR_KPARAM_INFO
	.align		4
.L_9:
        /*0018*/ 	.byte	0x04, 0x17
        /*001a*/ 	.short	(.L_11 - .L_10)
.L_10:
        /*001c*/ 	.word	0x00000000
        /*0020*/ 	.short	0x0002
        /*0022*/ 	.short	0x0010
        /*0024*/ 	.byte	0x00, 0xf5, 0x21, 0x00


	//----- nvinfo : EIATTR_KPARAM_INFO
	.align		4
.L_11:
        /*0028*/ 	.byte	0x04, 0x17
        /*002a*/ 	.short	(.L_13 - .L_12)
.L_12:
        /*002c*/ 	.word	0x00000000
        /*0030*/ 	.short	0x0001
        /*0032*/ 	.short	0x0008
        /*0034*/ 	.byte	0x00, 0xf5, 0x21, 0x00


	//----- nvinfo : EIATTR_KPARAM_INFO
	.align		4
.L_13:
        /*0038*/ 	.byte	0x04, 0x17
        /*003a*/ 	.short	(.L_15 - .L_14)
.L_14:
        /*003c*/ 	.word	0x00000000
        /*0040*/ 	.short	0x0000
        /*0042*/ 	.short	0x0000
        /*0044*/ 	.byte	0x00, 0xf0, 0x11, 0x00


	//----- nvinfo : EIATTR_SPARSE_MMA_MASK
	.align		4
.L_15:
        /*0048*/ 	.byte	0x03, 0x50
        /*004a*/ 	.short	0x0000


	//----- nvinfo : EIATTR_MAXREG_COUNT
	.align		4
        /*004c*/ 	.byte	0x03, 0x1b
        /*004e*/ 	.short	0x00ff


	//----- nvinfo : EIATTR_MERCURY_ISA_VERSION
	.align		4
        /*0050*/ 	.byte	0x03, 0x5f
        /*0052*/ 	.short	0x0101


	//----- nvinfo : EIATTR_VRC_CTA_INIT_COUNT
	.align		4
        /*0054*/ 	.byte	0x02, 0x4a
	.zero		1
	.zero		1


	//----- nvinfo : EIATTR_EXIT_INSTR_OFFSETS
	.align		4
        /*0058*/ 	.byte	0x04, 0x1c
        /*005a*/ 	.short	(.L_17 - .L_16)


	//   ....[0]....
.L_16:
        /*005c*/ 	.word	0x00000070


	//   ....[1]....
        /*0060*/ 	.word	0x00000130


	//----- nvinfo : EIATTR_CBANK_PARAM_SIZE
	.align		4
.L_17:
        /*0064*/ 	.byte	0x03, 0x19
        /*0066*/ 	.short	0x0020


	//----- nvinfo : EIATTR_PARAM_CBANK
	.align		4
        /*0068*/ 	.byte	0x04, 0x0a
        /*006a*/ 	.short	(.L_19 - .L_18)
	.align		4
.L_18:
        /*006c*/ 	.word	index@(.nv.constant0._Z6kerneliPiS_S_)
        /*0070*/ 	.short	0x0380
        /*0072*/ 	.short	0x0020


	//----- nvinfo : EIATTR_SW_WAR
	.align		4
.L_19:
        /*0074*/ 	.byte	0x04, 0x36
        /*0076*/ 	.short	(.L_21 - .L_20)
.L_20:
        /*0078*/ 	.word	0x00000008
.L_21:


//--------------------- .nv.callgraph             --------------------------
	.section	.nv.callgraph,"",@"SHT_CUDA_CALLGRAPH"
	.align	4
	.sectionentsize	8
	.align		4
        /*0000*/ 	.word	0x00000000
	.align		4
        /*0004*/ 	.word	0xffffffff
	.align		4
        /*0008*/ 	.word	0x00000000
	.align		4
        /*000c*/ 	.word	0xfffffffe
	.align		4
        /*0010*/ 	.word	0x00000000
	.align		4
        /*0014*/ 	.word	0xfffffffd
	.align		4
        /*0018*/ 	.word	0x00000000
	.align		4
        /*001c*/ 	.word	0xfffffffc


//--------------------- .text._Z6kerneliPiS_S_    --------------------------
	.section	.text._Z6kerneliPiS_S_,"ax",@progbits
	.align	128
        .global         _Z6kerneliPiS_S_
        .type           _Z6kerneliPiS_S_,@function
        .size           _Z6kerneliPiS_S_,(.L_x_1 - _Z6kerneliPiS_S_)
        .other          _Z6kerneliPiS_S_,@"STO_CUDA_ENTRY STV_DEFAULT"
_Z6kerneliPiS_S_:
.text._Z6kerneliPiS_S_:
[----:B------:R-:W-:Y:S01]  /*0000*/  LDC R1, c[0x0][0x37c] ;  /* 0x0000df00ff017b82 */ /* 0x000fe20000000800 */
[----:B------:R-:W0:Y:S07]  /*0010*/  S2R R0, SR_TID.X ;  /* 0x0000000000007919 */ /* 0x000e2e0000002100 */
[----:B------:R-:W0:Y:S01]  /*0020*/  S2UR UR4, SR_CTAID.X ;  /* 0x00000000000479c3 */ /* 0x000e220000002500 */
[----:B------:R-:W1:Y:S07]  /*0030*/  LDCU UR5, c[0x0][0x380] ;  /* 0x00007000ff0577ac */ /* 0x000e6e0008000800 */
[----:B------:R-:W0:Y:S02]  /*0040*/  LDC R9, c[0x0][0x360] ;  /* 0x0000d800ff097b82 */ /* 0x000e240000000800 */
[----:B0-----:R-:W-:-:S05]  /*0050*/  IMAD R9, R9, UR4, R0 ;  /* 0x0000000409097c24 */ /* 0x001fca000f8e0200 */
[----:B-1----:R-:W-:-:S13]  /*0060*/  ISETP.GE.AND P0, PT, R9, UR5, PT ;  /* 0x0000000509007c0c */ /* 0x002fda000bf06270 */
[----:B------:R-:W-:Y:S05]  /*0070*/  @P0 EXIT ;  /* 0x000000000000094d */ /* 0x000fea0003800000 */
[----:B------:R-:W0:Y:S01]  /*0080*/  LDC.64 R2, c[0x0][0x388] ;  /* 0x0000e200ff027b82 */ /* 0x000e220000000a00 */
[----:B------:R-:W1:Y:S07]  /*0090*/  LDCU.64 UR4, c[0x0][0x358] ;  /* 0x00006b00ff0477ac */ /* 0x000e6e0008000a00 */
[----:B------:R-:W2:Y:S08]  /*00a0*/  LDC.64 R4, c[0x0][0x390] ;  /* 0x0000e400ff047b82 */ /* 0x000eb00000000a00 */
[----:B------:R-:W3:Y:S01]  /*00b0*/  LDC.64 R6, c[0x0][0x398] ;  /* 0x0000e600ff067b82 */ /* 0x000ee20000000a00 */
[----:B0-----:R-:W-:-:S06]  /*00c0*/  IMAD.WIDE R2, R9, 0x4, R2 ;  /* 0x0000000409027825 */ /* 0x001fcc00078e0202 */
[----:B-1----:R-:W4:Y:S01]  /*00d0*/  LDG.E R2, desc[UR4][R2.64] ;  /* 0x0000000402027981 */ /* 0x002f22000c1e1900 */
[----:B--2---:R-:W-:-:S06]  /*00e0*/  IMAD.WIDE R4, R9, 0x4, R4 ;  /* 0x0000000409047825 */ /* 0x004fcc00078e0204 */
[----:B------:R-:W4:Y:S01]  /*00f0*/  LDG.E R5, desc[UR4][R4.64] ;  /* 0x0000000404057981 */ /* 0x000f22000c1e1900 */
[----:B---3--:R-:W-:-:S04]  /*0100*/  IMAD.WIDE R6, R9, 0x4, R6 ;  /* 0x0000000409067825 */ /* 0x008fc800078e0206 */
[----:B----4-:R-:W-:-:S05]  /*0110*/  IMAD R9, R2, R5, RZ ;  /* 0x0000000502097224 */ /* 0x010fca00078e02ff */
[----:B------:R-:W-:Y:S01]  /*0120*/  STG.E desc[UR4][R6.64], R9 ;  /* 0x0000000906007986 */ /* 0x000fe2000c101904 */
[----:B------:R-:W-:Y:S05]  /*0130*/  EXIT ;  /* 0x000000000000794d */ /* 0x000fea0003800000 */
.L_x_0:
[----:B------:R-:W-:-:S00]  /*0140*/  BRA `(.L_x_0) ;  /* 0xfffffffc00fc7947 */ /* 0x000fc0000383ffff */
[----:B------:R-:W-:-:S00]  /*0150*/  NOP ;  /* 0x0000000000007918 */ /* 0x000fc00000000000 */
        /* <DEDUP_REMOVED lines=10> */
.L_x_1:


//--------------------- .nv.shared.reserved.0     --------------------------
	.section	.nv.shared.reserved.0,"aw",@nobits
	.weak		__nv_reservedSMEM_offset_0_alias
	.size		__nv_reservedSMEM_offset_0_alias, 0, 64
	.other		__nv_reservedSMEM_offset_0_alias,@"STO_CUDA_RESERVED_SHARED STV_DEFAULT"
__nv_reservedSMEM_offset_0_alias:
	.zero		0
	.zero		64


//--------------------- .nv.constant0._Z6kerneliPiS_S_ --------------------------
	.section	.nv.constant0._Z6kerneliPiS_S_,"a",@progbits
	.sectionflags	@""
	.align	4
.nv.constant0._Z6kerneliPiS_S_:
	.zero		928


//--------------------- SYMBOLS --------------------------

	.type		.nv.reservedSmem.offset0,@object
	.size		.nv.reservedSmem.offset0,0x4
